	.headerflags	@"EF_CUDA_TEXMODE_UNIFIED EF_CUDA_64BIT_ADDRESS EF_CUDA_ACCELERATORS EF_CUDA_SM90 EF_CUDA_VIRTUAL_SM(EF_CUDA_SM90)"
	.elftype	@"ET_EXEC"


//--------------------- .nv.info                  --------------------------
	.section	.nv.info,"",@"SHT_CUDA_INFO"
	.align	4


	//----- nvinfo : EIATTR_REGCOUNT
	.align		4
        /*0000*/ 	.byte	0x04, 0x2f
        /*0002*/ 	.short	(.L_3 - .L_2)
	.align		4
.L_2:
        /*0004*/ 	.word	index@(triton_poi_fused__native_batch_norm_legit_no_training_relu_47)
        /*0008*/ 	.word	0x00000020


	//----- nvinfo : EIATTR_MIN_STACK_SIZE
	.align		4
.L_3:
        /*000c*/ 	.byte	0x04, 0x12
        /*000e*/ 	.short	(.L_5 - .L_4)
	.align		4
.L_4:
        /*0010*/ 	.word	index@(triton_poi_fused__native_batch_norm_legit_no_training_relu_47)
        /*0014*/ 	.word	0x00000000


	//----- nvinfo : EIATTR_FRAME_SIZE
	.align		4
.L_5:
        /*0018*/ 	.byte	0x04, 0x11
        /*001a*/ 	.short	(.L_7 - .L_6)
	.align		4
.L_6:
        /*001c*/ 	.word	index@(triton_poi_fused__native_batch_norm_legit_no_training_relu_47)
        /*0020*/ 	.word	0x00000000


	//----- nvinfo : EIATTR_MIN_STACK_SIZE
	.align		4
.L_7:
        /*0024*/ 	.byte	0x04, 0x12
        /*0026*/ 	.short	(.L_9 - .L_8)
	.align		4
.L_8:
        /*0028*/ 	.word	index@(triton_poi_fused__native_batch_norm_legit_no_training_relu_47)
        /*002c*/ 	.word	0x00000000
.L_9:


//--------------------- .nv.info.triton_poi_fused__native_batch_norm_legit_no_training_relu_47 --------------------------
	.section	.nv.info.triton_poi_fused__native_batch_norm_legit_no_training_relu_47,"",@"SHT_CUDA_INFO"
	.sectionflags	@""
	.align	4


	//----- nvinfo : EIATTR_CUDA_API_VERSION
	.align		4
        /*0000*/ 	.byte	0x04, 0x37
        /*0002*/ 	.short	(.L_11 - .L_10)
.L_10:
        /*0004*/ 	.word	0x0000007c


	//----- nvinfo : EIATTR_KPARAM_INFO
	.align		4
.L_11:
        /*0008*/ 	.byte	0x04, 0x17
        /*000a*/ 	.short	(.L_13 - .L_12)
.L_12:
        /*000c*/ 	.word	0x00000000
        /*0010*/ 	.short	0x0007
        /*0012*/ 	.short	0x0034
        /*0014*/ 	.byte	0x00, 0xf0, 0x11, 0x00


	//----- nvinfo : EIATTR_KPARAM_INFO
	.align		4
.L_13:
        /*0018*/ 	.byte	0x04, 0x17
        /*001a*/ 	.short	(.L_15 - .L_14)
.L_14:
        /*001c*/ 	.word	0x00000000
        /*0020*/ 	.short	0x0006
        /*0022*/ 	.short	0x0030
        /*0024*/ 	.byte	0x00, 0xf0, 0x11, 0x00


	//----- nvinfo : EIATTR_KPARAM_INFO
	.align		4
.L_15:
        /*0028*/ 	.byte	0x04, 0x17
        /*002a*/ 	.short	(.L_17 - .L_16)
.L_16:
        /*002c*/ 	.word	0x00000000
        /*0030*/ 	.short	0x0005
        /*0032*/ 	.short	0x0028
        /*0034*/ 	.byte	0x00, 0xf4, 0x21, 0x00


	//----- nvinfo : EIATTR_KPARAM_INFO
	.align		4
.L_17:
        /*0038*/ 	.byte	0x04, 0x17
        /*003a*/ 	.short	(.L_19 - .L_18)
.L_18:
        /*003c*/ 	.word	0x00000000
        /*0040*/ 	.short	0x0004
        /*0042*/ 	.short	0x0020
        /*0044*/ 	.byte	0x00, 0xf4, 0x21, 0x00


	//----- nvinfo : EIATTR_KPARAM_INFO
	.align		4
.L_19:
        /*0048*/ 	.byte	0x04, 0x17
        /*004a*/ 	.short	(.L_21 - .L_20)
.L_20:
        /*004c*/ 	.word	0x00000000
        /*0050*/ 	.short	0x0003
        /*0052*/ 	.short	0x0018
        /*0054*/ 	.byte	0x00, 0xf4, 0x21, 0x00


	//----- nvinfo : EIATTR_KPARAM_INFO
	.align		4
.L_21:
        /*0058*/ 	.byte	0x04, 0x17
        /*005a*/ 	.short	(.L_23 - .L_22)
.L_22:
        /*005c*/ 	.word	0x00000000
        /*0060*/ 	.short	0x0002
        /*0062*/ 	.short	0x0010
        /*0064*/ 	.byte	0x00, 0xf4, 0x21, 0x00


	//----- nvinfo : EIATTR_KPARAM_INFO
	.align		4
.L_23:
        /*0068*/ 	.byte	0x04, 0x17
        /*006a*/ 	.short	(.L_25 - .L_24)
.L_24:
        /*006c*/ 	.word	0x00000000
        /*0070*/ 	.short	0x0001
        /*0072*/ 	.short	0x0008
        /*0074*/ 	.byte	0x00, 0xf4, 0x21, 0x00


	//----- nvinfo : EIATTR_KPARAM_INFO
	.align		4
.L_25:
        /*0078*/ 	.byte	0x04, 0x17
        /*007a*/ 	.short	(.L_27 - .L_26)
.L_26:
        /*007c*/ 	.word	0x00000000
        /*0080*/ 	.short	0x0000
        /*0082*/ 	.short	0x0000
        /*0084*/ 	.byte	0x00, 0xf4, 0x21, 0x00


	//----- nvinfo : EIATTR_SPARSE_MMA_MASK
	.align		4
.L_27:
        /*0088*/ 	.byte	0x03, 0x50
        /*008a*/ 	.short	0x0000


	//----- nvinfo : EIATTR_MAXREG_COUNT
	.align		4
        /*008c*/ 	.byte	0x03, 0x1b
        /*008e*/ 	.short	0x00ff


	//----- nvinfo : EIATTR_EXIT_INSTR_OFFSETS
	.align		4
        /*0090*/ 	.byte	0x04, 0x1c
        /*0092*/ 	.short	(.L_29 - .L_28)


	//   ....[0]....
.L_28:
        /*0094*/ 	.word	0x00000bb0


	//   ....[1]....
        /*0098*/ 	.word	0x00000c80


	//----- nvinfo : EIATTR_REQNTID
	.align		4
.L_29:
        /*009c*/ 	.byte	0x04, 0x10
        /*009e*/ 	.short	(.L_31 - .L_30)
.L_30:
        /*00a0*/ 	.word	0x00000080
        /*00a4*/ 	.word	0x00000001
        /*00a8*/ 	.word	0x00000001


	//----- nvinfo : EIATTR_CBANK_PARAM_SIZE
	.align		4
.L_31:
        /*00ac*/ 	.byte	0x03, 0x19
        /*00ae*/ 	.short	0x0038


	//----- nvinfo : EIATTR_PARAM_CBANK
	.align		4
        /*00b0*/ 	.byte	0x04, 0x0a
        /*00b2*/ 	.short	(.L_33 - .L_32)
	.align		4
.L_32:
        /*00b4*/ 	.word	index@(.nv.constant0.triton_poi_fused__native_batch_norm_legit_no_training_relu_47)
        /*00b8*/ 	.short	0x0210
        /*00ba*/ 	.short	0x0038


	//----- nvinfo : EIATTR_SW_WAR
	.align		4
.L_33:
        /*00bc*/ 	.byte	0x04, 0x36
        /*00be*/ 	.short	(.L_35 - .L_34)
.L_34:
        /*00c0*/ 	.word	0x00000008
.L_35:


//--------------------- .nv.callgraph             --------------------------
	.section	.nv.callgraph,"",@"SHT_CUDA_CALLGRAPH"
	.align	4
	.sectionentsize	8
	.align		4
        /*0000*/ 	.word	0x00000000
	.align		4
        /*0004*/ 	.word	0xffffffff
	.align		4
        /*0008*/ 	.word	0x00000000
	.align		4
        /*000c*/ 	.word	0xfffffffe
	.align		4
        /*0010*/ 	.word	0x00000000
	.align		4
        /*0014*/ 	.word	0xfffffffd
	.align		4
        /*0018*/ 	.word	0x00000000
	.align		4
        /*001c*/ 	.word	0xfffffffc


//--------------------- .nv.constant4             --------------------------
	.section	.nv.constant4,"a",@progbits
	.align	8
	.align		8
.nv.constant4:
        /*0000*/ 	.dword	_$_str
	.align		8
        /*0008*/ 	.dword	_$_str_$_2


//--------------------- .text.triton_poi_fused__native_batch_norm_legit_no_training_relu_47 --------------------------
	.section	.text.triton_poi_fused__native_batch_norm_legit_no_training_relu_47,"ax",@progbits
	.sectionflags	@"SHF_BARRIERS=1"
	.align	128
        .global         triton_poi_fused__native_batch_norm_legit_no_training_relu_47
        .type           triton_poi_fused__native_batch_norm_legit_no_training_relu_47,@function
        .size           triton_poi_fused__native_batch_norm_legit_no_training_relu_47,(.L_x_1 - triton_poi_fused__native_batch_norm_legit_no_training_relu_47)
        .other          triton_poi_fused__native_batch_norm_legit_no_training_relu_47,@"STO_CUDA_ENTRY STV_DEFAULT"
triton_poi_fused__native_batch_norm_legit_no_training_relu_47:
.text.triton_poi_fused__native_batch_norm_legit_no_training_relu_47:
[----:B------:R-:W0:Y:S01]  /*0000*/  LDC R1, c[0x0][0x28] ;  /* 0x00000a00ff017b82 */ /* 0x000e220000000800 */
[----:B------:R-:W1:Y:S07]  /*0010*/  S2R R2, SR_CTAID.Y ;  /* 0x0000000000027919 */ /* 0x000e6e0000002600 */
[----:B------:R-:W2:Y:S01]  /*0020*/  LDC.64 R8, c[0x0][0x220] ;  /* 0x00008800ff087b82 */ /* 0x000ea20000000a00 */
[----:B------:R-:W-:Y:S01]  /*0030*/  CS2R R6, SRZ ;  /* 0x0000000000067805 */ /* 0x000fe2000001ff00 */
[----:B------:R-:W-:Y:S01]  /*0040*/  ULDC.64 UR6, c[0x0][0x208] ;  /* 0x0000820000067ab9 */ /* 0x000fe20000000a00 */
[----:B------:R-:W3:Y:S01]  /*0050*/  S2R R10, SR_TID.X ;  /* 0x00000000000a7919 */ /* 0x000ee20000002100 */
[----:B------:R-:W4:Y:S04]  /*0060*/  S2R R11, SR_CTAID.X ;  /* 0x00000000000b7919 */ /* 0x000f280000002500 */
[----:B------:R-:W5:Y:S08]  /*0070*/  LDC.64 R22, c[0x0][0x210] ;  /* 0x00008400ff167b82 */ /* 0x000f700000000a00 */
[----:B------:R-:W4:Y:S01]  /*0080*/  LDC.64 R26, c[0x0][0x218] ;  /* 0x00008600ff1a7b82 */ /* 0x000f220000000a00 */
[----:B-1----:R-:W-:-:S02]  /*0090*/  IMAD.SHL.U32 R2, R2, 0x20, RZ ;  /* 0x0000002002027824 */ /* 0x002fc400078e00ff */
[----:B---3--:R-:W-:-:S05]  /*00a0*/  IMAD.SHL.U32 R3, R10, 0x4, RZ ;  /* 0x000000040a037824 */ /* 0x008fca00078e00ff */
[----:B------:R-:W-:-:S04]  /*00b0*/  LOP3.LUT R20, R2, 0x1c, R3, 0xf8, !PT ;  /* 0x0000001c02147812 */ /* 0x000fc800078ef803 */
[C---:B------:R-:W-:Y:S01]  /*00c0*/  ISETP.GE.AND P0, PT, R20.reuse, 0x500, PT ;  /* 0x000005001400780c */ /* 0x040fe20003f06270 */
[----:B------:R-:W-:-:S05]  /*00d0*/  IMAD.HI R0, R20, 0x66666667, RZ ;  /* 0x6666666714007827 */ /* 0x000fca00078e02ff */
[----:B------:R-:W-:-:S04]  /*00e0*/  SHF.R.U32.HI R5, RZ, 0x1f, R0 ;  /* 0x0000001fff057819 */ /* 0x000fc80000011600 */
[----:B------:R-:W-:Y:S02]  /*00f0*/  LEA.HI.SX32 R13, R0, R5, 0x19 ;  /* 0x00000005000d7211 */ /* 0x000fe400078fcaff */
[----:B------:R-:W-:-:S03]  /*0100*/  CS2R R4, SRZ ;  /* 0x0000000000047805 */ /* 0x000fc6000001ff00 */
[----:B------:R-:W-:-:S04]  /*0110*/  IMAD R20, R13, -0x140, R20 ;  /* 0xfffffec00d147824 */ /* 0x000fc800078e0214 */
[----:B--2---:R-:W-:-:S05]  /*0120*/  IMAD.WIDE R8, R20, 0x4, R8 ;  /* 0x0000000414087825 */ /* 0x004fca00078e0208 */
[----:B------:R1:W2:Y:S01]  /*0130*/  @!P0 LDG.E.EL.128 R4, desc[UR6][R8.64] ;  /* 0x0000000608048981 */ /* 0x0002a2000c2e1d00 */
[----:B------:R-:W-:Y:S01]  /*0140*/  SHF.R.U32.HI R21, RZ, 0x3, R10 ;  /* 0x00000003ff157819 */ /* 0x000fe2000001160a */
[----:B----4-:R-:W-:Y:S01]  /*0150*/  IMAD.SHL.U32 R0, R11, 0x20, RZ ;  /* 0x000000200b007824 */ /* 0x010fe200078e00ff */
[----:B------:R-:W-:Y:S01]  /*0160*/  CS2R R14, SRZ ;  /* 0x00000000000e7805 */ /* 0x000fe2000001ff00 */
[----:B------:R-:W-:Y:S01]  /*0170*/  IMAD R13, R13, 0xf500, R20 ;  /* 0x0000f5000d0d7824 */ /* 0x000fe200078e0214 */
[----:B------:R-:W-:Y:S02]  /*0180*/  SGXT.U32 R21, R21, 0x4 ;  /* 0x000000041515781a */ /* 0x000fe40000000000 */
[----:B------:R-:W-:Y:S01]  /*0190*/  CS2R R18, SRZ ;  /* 0x0000000000127805 */ /* 0x000fe2000001ff00 */
[----:B0-----:R-:W-:Y:S01]  /*01a0*/  IMAD.WIDE R26, R20, 0x4, R26 ;  /* 0x00000004141a7825 */ /* 0x001fe200078e021a */
[----:B------:R-:W-:Y:S02]  /*01b0*/  LOP3.LUT R10, R0, R21, RZ, 0xfc, !PT ;  /* 0x00000015000a7212 */ /* 0x000fe400078efcff */
[----:B-1----:R-:W-:-:S02]  /*01c0*/  CS2R R8, SRZ ;  /* 0x0000000000087805 */ /* 0x002fc4000001ff00 */
[----:B------:R-:W-:Y:S02]  /*01d0*/  LOP3.LUT R11, R0, 0x10, R21, 0xfe, !PT ;  /* 0x00000010000b7812 */ /* 0x000fe400078efe15 */
[C---:B------:R-:W-:Y:S01]  /*01e0*/  ISETP.LT.AND P1, PT, R10.reuse, 0xc4, !P0 ;  /* 0x000000c40a00780c */ /* 0x040fe20004721270 */
[--C-:B------:R-:W-:Y:S01]  /*01f0*/  IMAD R25, R10, 0x140, R13.reuse ;  /* 0x000001400a197824 */ /* 0x100fe200078e020d */
[C---:B------:R-:W-:Y:S01]  /*0200*/  ISETP.LT.AND P2, PT, R11.reuse, 0xc4, !P0 ;  /* 0x000000c40b00780c */ /* 0x040fe20004741270 */
[----:B------:R-:W-:Y:S01]  /*0210*/  IMAD R17, R11, 0x140, R13 ;  /* 0x000001400b117824 */ /* 0x000fe200078e020d */
[----:B------:R-:W-:Y:S01]  /*0220*/  CS2R R10, SRZ ;  /* 0x00000000000a7805 */ /* 0x000fe2000001ff00 */
[----:B-----5:R-:W-:Y:S01]  /*0230*/  IMAD.WIDE R24, R25, 0x4, R22 ;  /* 0x0000000419187825 */ /* 0x020fe200078e0216 */
[----:B------:R-:W-:-:S03]  /*0240*/  CS2R R12, SRZ ;  /* 0x00000000000c7805 */ /* 0x000fc6000001ff00 */
[----:B------:R-:W-:Y:S01]  /*0250*/  IMAD.WIDE R22, R17, 0x4, R22 ;  /* 0x0000000411167825 */ /* 0x000fe200078e0216 */
[----:B------:R-:W-:Y:S02]  /*0260*/  CS2R R16, SRZ ;  /* 0x0000000000107805 */ /* 0x000fe4000001ff00 */
[----:B------:R0:W3:Y:S04]  /*0270*/  @!P0 LDG.E.EL.128 R12, desc[UR6][R26.64] ;  /* 0x000000061a0c8981 */ /* 0x0000e8000c2e1d00 */
[----:B------:R1:W3:Y:S04]  /*0280*/  @P1 LDG.E.EL.128 R8, desc[UR6][R24.64] ;  /* 0x0000000618081981 */ /* 0x0002e8000c2e1d00 */
[----:B------:R3:W4:Y:S01]  /*0290*/  @P2 LDG.E.EL.128 R16, desc[UR6][R22.64] ;  /* 0x0000000616102981 */ /* 0x000722000c2e1d00 */
[----:B0-----:R-:W0:Y:S01]  /*02a0*/  LDC.64 R26, c[0x0][0x228] ;  /* 0x00008a00ff1a7b82 */ /* 0x001e220000000a00 */
[----:B--2---:R-:W-:-:S06]  /*02b0*/  FADD R28, R4, 0.0010000000474974513054 ;  /* 0x3a83126f041c7421 */ /* 0x004fcc0000000000 */
[----:B------:R-:W2:Y:S01]  /*02c0*/  MUFU.SQRT R28, R28 ;  /* 0x0000001c001c7308 */ /* 0x000ea20000002000 */
[----:B------:R-:W-:Y:S01]  /*02d0*/  FADD R7, R7, 0.0010000000474974513054 ;  /* 0x3a83126f07077421 */ /* 0x000fe20000000000 */
[----:B------:R-:W-:Y:S01]  /*02e0*/  FADD R6, R6, 0.0010000000474974513054 ;  /* 0x3a83126f06067421 */ /* 0x000fe20000000000 */
[----:B------:R-:W-:-:S05]  /*02f0*/  FADD R5, R5, 0.0010000000474974513054 ;  /* 0x3a83126f05057421 */ /* 0x000fca0000000000 */
[----:B------:R-:W5:Y:S01]  /*0300*/  MUFU.SQRT R7, R7 ;  /* 0x0000000700077308 */ /* 0x000f620000002000 */
[----:B--2---:R-:W-:-:S07]  /*0310*/  FSETP.GT.AND P6, PT, R28, 8.50705917302346158658e+37, PT ;  /* 0x7e8000001c00780b */ /* 0x004fce0003fc4000 */
[----:B-1----:R-:W1:Y:S01]  /*0320*/  MUFU.SQRT R25, R6 ;  /* 0x0000000600197308 */ /* 0x002e620000002000 */
[----:B------:R-:W-:Y:S01]  /*0330*/  FSETP.GEU.AND P1, PT, R28, 1.175494350822287508e-38, PT ;  /* 0x008000001c00780b */ /* 0x000fe20003f2e000 */
[----:B------:R-:W-:-:S06]  /*0340*/  IMAD.MOV.U32 R4, RZ, RZ, 0x3e800000 ;  /* 0x3e800000ff047424 */ /* 0x000fcc00078e00ff */
[----:B------:R-:W2:Y:S01]  /*0350*/  MUFU.SQRT R29, R5 ;  /* 0x00000005001d7308 */ /* 0x000ea20000002000 */
[----:B------:R-:W-:Y:S01]  /*0360*/  FSEL R24, R4, 1, P6 ;  /* 0x3f80000004187808 */ /* 0x000fe20003000000 */
[----:B------:R-:W-:Y:S01]  /*0370*/  @P6 FMUL R28, R28, 0.25 ;  /* 0x3e8000001c1c6820 */ /* 0x000fe20000400000 */
[----:B-----5:R-:W-:Y:S02]  /*0380*/  FSETP.GT.AND P6, PT, R7, 8.50705917302346158658e+37, PT ;  /* 0x7e8000000700780b */ /* 0x020fe40003fc4000 */
[----:B-1----:R-:W-:Y:S01]  /*0390*/  FSETP.GT.AND P4, PT, R25, 8.50705917302346158658e+37, PT ;  /* 0x7e8000001900780b */ /* 0x002fe20003f84000 */
[----:B------:R-:W-:Y:S01]  /*03a0*/  @!P1 FMUL R28, R28, 16777216 ;  /* 0x4b8000001c1c9820 */ /* 0x000fe20000400000 */
[----:B------:R-:W-:Y:S01]  /*03b0*/  @!P1 FMUL R24, R24, 16777216 ;  /* 0x4b80000018189820 */ /* 0x000fe20000400000 */
[----:B------:R-:W-:Y:S02]  /*03c0*/  FSETP.GEU.AND P1, PT, R7, 1.175494350822287508e-38, PT ;  /* 0x008000000700780b */ /* 0x000fe40003f2e000 */
[----:B------:R-:W-:-:S02]  /*03d0*/  FSETP.GEU.AND P5, PT, R25, 1.175494350822287508e-38, PT ;  /* 0x008000001900780b */ /* 0x000fc40003fae000 */
[C---:B--2---:R-:W-:Y:S02]  /*03e0*/  FSETP.GT.AND P2, PT, R29.reuse, 8.50705917302346158658e+37, PT ;  /* 0x7e8000001d00780b */ /* 0x044fe40003f44000 */
[----:B------:R-:W-:Y:S01]  /*03f0*/  FSETP.GEU.AND P3, PT, R29, 1.175494350822287508e-38, PT ;  /* 0x008000001d00780b */ /* 0x000fe20003f6e000 */
[C---:B---3--:R-:W-:Y:S01]  /*0400*/  FADD R22, -R12.reuse, R8 ;  /* 0x000000080c167221 */ /* 0x048fe20000000100 */
[----:B----4-:R-:W-:Y:S01]  /*0410*/  FADD R16, -R12, R16 ;  /* 0x000000100c107221 */ /* 0x010fe20000000100 */
[----:B------:R-:W-:Y:S01]  /*0420*/  @P6 FMUL R7, R7, 0.25 ;  /* 0x3e80000007076820 */ /* 0x000fe20000400000 */
[----:B------:R-:W-:Y:S01]  /*0430*/  FADD R12, -R13, R9 ;  /* 0x000000090d0c7221 */ /* 0x000fe20000000100 */
[----:B------:R-:W-:Y:S01]  /*0440*/  @P4 FMUL R25, R25, 0.25 ;  /* 0x3e80000019194820 */ /* 0x000fe20000400000 */
[----:B------:R-:W1:Y:S01]  /*0450*/  LDC.64 R8, c[0x0][0x230] ;  /* 0x00008c00ff087b82 */ /* 0x000e620000000a00 */
[----:B------:R-:W-:-:S04]  /*0460*/  @!P1 FMUL R7, R7, 16777216 ;  /* 0x4b80000007079820 */ /* 0x000fc80000400000 */
[----:B------:R-:W-:Y:S01]  /*0470*/  @P2 FMUL R29, R29, 0.25 ;  /* 0x3e8000001d1d2820 */ /* 0x000fe20000400000 */
[----:B------:R-:W-:-:S03]  /*0480*/  @!P5 FMUL R25, R25, 16777216 ;  /* 0x4b8000001919d820 */ /* 0x000fc60000400000 */
[----:B------:R-:W-:Y:S01]  /*0490*/  @!P3 FMUL R29, R29, 16777216 ;  /* 0x4b8000001d1db820 */ /* 0x000fe20000400000 */
[----:B------:R-:W2:Y:S01]  /*04a0*/  MUFU.RCP R5, R28 ;  /* 0x0000001c00057308 */ /* 0x000ea20000001000 */
[----:B------:R-:W-:Y:S01]  /*04b0*/  FADD R17, -R13, R17 ;  /* 0x000000110d117221 */ /* 0x000fe20000000100 */
[C---:B------:R-:W-:Y:S01]  /*04c0*/  FADD R13, -R14.reuse, R10 ;  /* 0x0000000a0e0d7221 */ /* 0x040fe20000000100 */
[----:B------:R-:W-:-:S05]  /*04d0*/  FADD R18, -R14, R18 ;  /* 0x000000120e127221 */ /* 0x000fca0000000100 */
[----:B------:R-:W3:Y:S01]  /*04e0*/  MUFU.RCP R23, R25 ;  /* 0x0000001900177308 */ /* 0x000ee20000001000 */
[----:B------:R-:W-:Y:S01]  /*04f0*/  FADD R14, -R15, R11 ;  /* 0x0000000b0f0e7221 */ /* 0x000fe20000000100 */
[----:B------:R-:W-:-:S06]  /*0500*/  FSEL R11, R4, 1, P2 ;  /* 0x3f800000040b7808 */ /* 0x000fcc0001000000 */
[----:B------:R0:W4:Y:S01]  /*0510*/  MUFU.RCP R6, R29 ;  /* 0x0000001d00067308 */ /* 0x0001220000001000 */
[----:B------:R-:W-:-:S07]  /*0520*/  FSEL R10, R4, 1, P4 ;  /* 0x3f800000040a7808 */ /* 0x000fce0002000000 */
[----:B------:R-:W5:Y:S01]  /*0530*/  MUFU.RCP R7, R7 ;  /* 0x0000000700077308 */ /* 0x000f620000001000 */
[----:B------:R-:W-:Y:S01]  /*0540*/  FSEL R4, R4, 1, P6 ;  /* 0x3f80000004047808 */ /* 0x000fe20003000000 */
[----:B------:R-:W-:Y:S01]  /*0550*/  @!P5 FMUL R10, R10, 16777216 ;  /* 0x4b8000000a0ad820 */ /* 0x000fe20000400000 */
[----:B------:R-:W-:Y:S01]  /*0560*/  @!P3 FMUL R11, R11, 16777216 ;  /* 0x4b8000000b0bb820 */ /* 0x000fe20000400000 */
[----:B------:R-:W-:Y:S02]  /*0570*/  FADD R19, -R15, R19 ;  /* 0x000000130f137221 */ /* 0x000fe40000000100 */
[----:B------:R-:W-:Y:S01]  /*0580*/  @!P1 FMUL R4, R4, 16777216 ;  /* 0x4b80000004049820 */ /* 0x000fe20000400000 */
[----:B--2---:R-:W-:Y:S01]  /*0590*/  FMUL R15, R5, R24 ;  /* 0x00000018050f7220 */ /* 0x004fe20000400000 */
[----:B---3--:R-:W-:Y:S01]  /*05a0*/  FMUL R25, R23, R10 ;  /* 0x0000000a17197220 */ /* 0x008fe20000400000 */
[----:B0-----:R-:W-:-:S04]  /*05b0*/  IMAD.WIDE R28, R20, 0x4, R26 ;  /* 0x00000004141c7825 */ /* 0x001fc800078e021a */
[----:B----4-:R-:W-:Y:S01]  /*05c0*/  FMUL R24, R6, R11 ;  /* 0x0000000b06187220 */ /* 0x010fe20000400000 */
[----:B------:R-:W-:Y:S01]  /*05d0*/  CS2R R10, SRZ ;  /* 0x00000000000a7805 */ /* 0x000fe2000001ff00 */
[----:B-1----:R-:W-:Y:S01]  /*05e0*/  IMAD.WIDE R26, R20, 0x4, R8 ;  /* 0x00000004141a7825 */ /* 0x002fe200078e0208 */
[----:B------:R-:W-:-:S03]  /*05f0*/  CS2R R8, SRZ ;  /* 0x0000000000087805 */ /* 0x000fc6000001ff00 */
[----:B-----5:R-:W-:Y:S01]  /*0600*/  FMUL R23, R7, R4 ;  /* 0x0000000407177220 */ /* 0x020fe20000400000 */
[----:B------:R-:W-:Y:S02]  /*0610*/  CS2R R4, SRZ ;  /* 0x0000000000047805 */ /* 0x000fe4000001ff00 */
[----:B------:R-:W-:Y:S01]  /*0620*/  CS2R R6, SRZ ;  /* 0x0000000000067805 */ /* 0x000fe2000001ff00 */
[----:B------:R0:W2:Y:S05]  /*0630*/  @!P0 LDG.E.EL.128 R8, desc[UR6][R26.64] ;  /* 0x000000061a088981 */ /* 0x0000aa000c2e1d00 */
[----:B------:R1:W2:Y:S01]  /*0640*/  @!P0 LDG.E.EL.128 R4, desc[UR6][R28.64] ;  /* 0x000000061c048981 */ /* 0x0002a2000c2e1d00 */
[----:B------:R-:W1:Y:S01]  /*0650*/  S2R R20, SR_TID.X ;  /* 0x0000000000147919 */ /* 0x000e620000002100 */
[----:B------:R-:W3:Y:S01]  /*0660*/  S2UR UR5, SR_CgaCtaId ;  /* 0x00000000000579c3 */ /* 0x000ee20000008800 */
[----:B------:R-:W-:Y:S01]  /*0670*/  FMUL R14, R23, R14 ;  /* 0x0000000e170e7220 */ /* 0x000fe20000400000 */
[----:B------:R-:W-:Y:S01]  /*0680*/  FMUL R13, R25, R13 ;  /* 0x0000000d190d7220 */ /* 0x000fe20000400000 */
[C---:B0-----:R-:W-:Y:S01]  /*0690*/  FMUL R26, R24.reuse, R17 ;  /* 0x00000011181a7220 */ /* 0x041fe20000400000 */
[----:B------:R-:W-:Y:S01]  /*06a0*/  FMUL R24, R24, R12 ;  /* 0x0000000c18187220 */ /* 0x000fe20000400000 */
[----:B------:R-:W-:Y:S01]  /*06b0*/  UMOV UR4, 0x400 ;  /* 0x0000040000047882 */ /* 0x000fe20000000000 */
[----:B-1----:R-:W-:-:S02]  /*06c0*/  IMAD.SHL.U32 R28, R20, 0x80, RZ ;  /* 0x00000080141c7824 */ /* 0x002fc400078e00ff */
[----:B------:R-:W-:Y:S01]  /*06d0*/  FMUL R20, R23, R19 ;  /* 0x0000001317147220 */ /* 0x000fe20000400000 */
[----:B------:R-:W-:Y:S01]  /*06e0*/  FMUL R19, R25, R18 ;  /* 0x0000001219137220 */ /* 0x000fe20000400000 */
[C---:B------:R-:W-:Y:S01]  /*06f0*/  FMUL R23, R15.reuse, R16 ;  /* 0x000000100f177220 */ /* 0x040fe20000400000 */
[----:B------:R-:W-:Y:S01]  /*0700*/  FMUL R25, R15, R22 ;  /* 0x000000160f197220 */ /* 0x000fe20000400000 */
[----:B------:R-:W-:Y:S01]  /*0710*/  LOP3.LUT R28, R28, 0x380, RZ, 0xc0, !PT ;  /* 0x000003801c1c7812 */ /* 0x000fe200078ec0ff */
[----:B---3--:R-:W-:-:S03]  /*0720*/  UPRMT UR4, UR5, 0x654, UR4 ;  /* 0x0000065405047896 */ /* 0x008fc60008000004 */
[C---:B------:R-:W-:Y:S02]  /*0730*/  LOP3.LUT R27, R28.reuse, R21, RZ, 0xfc, !PT ;  /* 0x000000151c1b7212 */ /* 0x040fe400078efcff */
[C---:B------:R-:W-:Y:S02]  /*0740*/  LOP3.LUT R16, R28.reuse, 0x20, RZ, 0xfc, !PT ;  /* 0x000000201c107812 */ /* 0x040fe400078efcff */
[C---:B------:R-:W-:Y:S02]  /*0750*/  LOP3.LUT R18, R28.reuse, 0x40, RZ, 0xfc, !PT ;  /* 0x000000401c127812 */ /* 0x040fe400078efcff */
[C---:B------:R-:W-:Y:S02]  /*0760*/  LOP3.LUT R22, R28.reuse, 0x60, RZ, 0xfc, !PT ;  /* 0x000000601c167812 */ /* 0x040fe400078efcff */
[-C--:B------:R-:W-:Y:S02]  /*0770*/  LEA.HI R15, R28, R27.reuse, RZ, 0x1b ;  /* 0x0000001b1c0f7211 */ /* 0x080fe400078fd8ff */
[----:B------:R-:W-:-:S02]  /*0780*/  LEA.HI R16, R16, R27, RZ, 0x1b ;  /* 0x0000001b10107211 */ /* 0x000fc400078fd8ff */
[-C--:B------:R-:W-:Y:S02]  /*0790*/  LEA.HI R18, R18, R27.reuse, RZ, 0x1b ;  /* 0x0000001b12127211 */ /* 0x080fe400078fd8ff */
[----:B------:R-:W-:Y:S02]  /*07a0*/  LEA.HI R22, R22, R27, RZ, 0x1b ;  /* 0x0000001b16167211 */ /* 0x000fe400078fd8ff */
[----:B------:R-:W-:Y:S02]  /*07b0*/  LEA R15, R15, UR4, 0x2 ;  /* 0x000000040f0f7c11 */ /* 0x000fe4000f8e10ff */
[----:B------:R-:W-:Y:S02]  /*07c0*/  LEA R16, R16, UR4, 0x2 ;  /* 0x0000000410107c11 */ /* 0x000fe4000f8e10ff */
[----:B------:R-:W-:Y:S02]  /*07d0*/  LEA R18, R18, UR4, 0x2 ;  /* 0x0000000412127c11 */ /* 0x000fe4000f8e10ff */
[----:B------:R-:W-:Y:S01]  /*07e0*/  LOP3.LUT R0, R0, 0x1c, R3, 0xf8, !PT ;  /* 0x0000001c00007812 */ /* 0x000fe200078ef803 */
[-CC-:B--2---:R-:W-:Y:S01]  /*07f0*/  FFMA R12, R25, R4.reuse, R8.reuse ;  /* 0x00000004190c7223 */ /* 0x184fe20000000008 */
[----:B------:R-:W-:Y:S01]  /*0800*/  FFMA R23, R23, R4, R8 ;  /* 0x0000000417177223 */ /* 0x000fe20000000008 */
[----:B------:R-:W-:Y:S01]  /*0810*/  FFMA R4, R24, R5, R9 ;  /* 0x0000000518047223 */ /* 0x000fe20000000009 */
[-CC-:B------:R-:W-:Y:S01]  /*0820*/  FFMA R13, R13, R6.reuse, R10.reuse ;  /* 0x000000060d0d7223 */ /* 0x180fe2000000000a */
[----:B------:R-:W-:Y:S01]  /*0830*/  FFMA R14, R14, R7, R11 ;  /* 0x000000070e0e7223 */ /* 0x000fe2000000000b */
[----:B------:R-:W-:Y:S01]  /*0840*/  FSETP.GEU.AND P3, PT, R12, RZ, PT ;  /* 0x000000ff0c00720b */ /* 0x000fe20003f6e000 */
[----:B------:R-:W-:Y:S01]  /*0850*/  FFMA R5, R26, R5, R9 ;  /* 0x000000051a057223 */ /* 0x000fe20000000009 */
[----:B------:R-:W-:Y:S01]  /*0860*/  FSETP.GEU.AND P2, PT, R4, RZ, PT ;  /* 0x000000ff0400720b */ /* 0x000fe20003f4e000 */
[----:B------:R-:W-:Y:S01]  /*0870*/  FFMA R19, R19, R6, R10 ;  /* 0x0000000613137223 */ /* 0x000fe2000000000a */
[----:B------:R-:W-:Y:S01]  /*0880*/  FSETP.GEU.AND P1, PT, R13, RZ, PT ;  /* 0x000000ff0d00720b */ /* 0x000fe20003f2e000 */
[----:B------:R-:W-:Y:S01]  /*0890*/  FFMA R20, R20, R7, R11 ;  /* 0x0000000714147223 */ /* 0x000fe2000000000b */
[----:B------:R-:W-:-:S02]  /*08a0*/  FSETP.GEU.AND P0, PT, R14, RZ, PT ;  /* 0x000000ff0e00720b */ /* 0x000fc40003f0e000 */
[----:B------:R-:W-:Y:S02]  /*08b0*/  FSEL R12, R12, RZ, P3 ;  /* 0x000000ff0c0c7208 */ /* 0x000fe40001800000 */
[----:B------:R-:W-:Y:S02]  /*08c0*/  FSEL R7, R4, RZ, P2 ;  /* 0x000000ff04077208 */ /* 0x000fe40001000000 */
[----:B------:R-:W-:Y:S02]  /*08d0*/  FSETP.GEU.AND P3, PT, R23, RZ, PT ;  /* 0x000000ff1700720b */ /* 0x000fe40003f6e000 */
[----:B------:R-:W-:Y:S02]  /*08e0*/  FSEL R13, R13, RZ, P1 ;  /* 0x000000ff0d0d7208 */ /* 0x000fe40000800000 */
[----:B------:R-:W-:Y:S02]  /*08f0*/  FSETP.GEU.AND P2, PT, R5, RZ, PT ;  /* 0x000000ff0500720b */ /* 0x000fe40003f4e000 */
[----:B------:R-:W-:-:S02]  /*0900*/  FSEL R14, R14, RZ, P0 ;  /* 0x000000ff0e0e7208 */ /* 0x000fc40000000000 */
[----:B------:R-:W-:Y:S02]  /*0910*/  FSETP.GEU.AND P1, PT, R19, RZ, PT ;  /* 0x000000ff1300720b */ /* 0x000fe40003f2e000 */
[----:B------:R-:W-:Y:S02]  /*0920*/  LEA R25, R22, UR4, 0x2 ;  /* 0x0000000416197c11 */ /* 0x000fe4000f8e10ff */
[----:B------:R-:W-:Y:S01]  /*0930*/  FSETP.GEU.AND P0, PT, R20, RZ, PT ;  /* 0x000000ff1400720b */ /* 0x000fe20003f0e000 */
[----:B------:R-:W-:Y:S01]  /*0940*/  STS [R15], R12 ;  /* 0x0000000c0f007388 */ /* 0x000fe20000000800 */
[----:B------:R-:W-:Y:S02]  /*0950*/  FSEL R8, R23, RZ, P3 ;  /* 0x000000ff17087208 */ /* 0x000fe40001800000 */
[----:B------:R-:W-:Y:S01]  /*0960*/  FSEL R17, R5, RZ, P2 ;  /* 0x000000ff05117208 */ /* 0x000fe20001000000 */
[----:B------:R-:W-:Y:S01]  /*0970*/  STS [R16+0x80], R7 ;  /* 0x0000800710007388 */ /* 0x000fe20000000800 */
[----:B------:R-:W-:-:S02]  /*0980*/  FSEL R19, R19, RZ, P1 ;  /* 0x000000ff13137208 */ /* 0x000fc40000800000 */
[----:B------:R-:W-:Y:S01]  /*0990*/  FSEL R20, R20, RZ, P0 ;  /* 0x000000ff14147208 */ /* 0x000fe20000000000 */
[----:B------:R-:W-:Y:S04]  /*09a0*/  STS [R18+0x100], R13 ;  /* 0x0001000d12007388 */ /* 0x000fe80000000800 */
[----:B------:R0:W-:Y:S04]  /*09b0*/  STS [R25+0x180], R14 ;  /* 0x0001800e19007388 */ /* 0x0001e80000000800 */
[----:B------:R1:W-:Y:S04]  /*09c0*/  STS [R15+0x40], R8 ;  /* 0x000040080f007388 */ /* 0x0003e80000000800 */
[----:B------:R-:W-:Y:S04]  /*09d0*/  STS [R16+0xc0], R17 ;  /* 0x0000c01110007388 */ /* 0x000fe80000000800 */
[----:B------:R-:W-:Y:S04]  /*09e0*/  STS [R18+0x140], R19 ;  /* 0x0001401312007388 */ /* 0x000fe80000000800 */
[----:B------:R-:W-:Y:S01]  /*09f0*/  STS [R25+0x1c0], R20 ;  /* 0x0001c01419007388 */ /* 0x000fe20000000800 */
[----:B------:R-:W-:-:S02]  /*0a00*/  SHF.R.U32.HI R9, RZ, 0x5, R3 ;  /* 0x00000005ff097819 */ /* 0x000fc40000011603 */
[----:B------:R-:W-:Y:S02]  /*0a10*/  LOP3.LUT R10, R3, 0x1fc, RZ, 0xc0, !PT ;  /* 0x000001fc030a7812 */ /* 0x000fe400078ec0ff */
[----:B------:R-:W-:-:S05]  /*0a20*/  SGXT.U32 R9, R9, 0x4 ;  /* 0x000000040909781a */ /* 0x000fca0000000000 */
[----:B------:R-:W-:-:S05]  /*0a30*/  IMAD.IADD R9, R10, 0x1, R9 ;  /* 0x000000010a097824 */ /* 0x000fca00078e0209 */
[----:B0-----:R-:W-:Y:S01]  /*0a40*/  LEA R14, R9, UR4, 0x2 ;  /* 0x00000004090e7c11 */ /* 0x001fe2000f8e10ff */
[----:B------:R-:W-:Y:S01]  /*0a50*/  BAR.SYNC.DEFER_BLOCKING 0x0 ;  /* 0x0000000000007b1d */ /* 0x000fe20000010000 */
[----:B------:R-:W-:-:S05]  /*0a60*/  LOP3.LUT R11, R2, R21, RZ, 0xfc, !PT ;  /* 0x00000015020b7212 */ /* 0x000fca00078efcff */
[----:B------:R-:W-:Y:S02]  /*0a70*/  IMAD.HI R12, R11, 0x66666667, RZ ;  /* 0x666666670b0c7827 */ /* 0x000fe400078e02ff */
[----:B-1----:R-:W0:Y:S01]  /*0a80*/  LDC.64 R8, c[0x0][0x238] ;  /* 0x00008e00ff087b82 */ /* 0x002e220000000a00 */
[----:B------:R-:W-:Y:S04]  /*0a90*/  LDS R4, [R14] ;  /* 0x000000000e047984 */ /* 0x000fe80000000800 */
[----:B------:R-:W-:Y:S04]  /*0aa0*/  LDS R5, [R14+0x4] ;  /* 0x000004000e057984 */ /* 0x000fe80000000800 */
[----:B------:R-:W-:Y:S04]  /*0ab0*/  LDS R6, [R14+0x8] ;  /* 0x000008000e067984 */ /* 0x000fe80000000800 */
[----:B------:R-:W1:Y:S01]  /*0ac0*/  LDS R7, [R14+0xc] ;  /* 0x00000c000e077984 */ /* 0x000e620000000800 */
[----:B------:R-:W-:-:S04]  /*0ad0*/  SHF.R.U32.HI R13, RZ, 0x1f, R12 ;  /* 0x0000001fff0d7819 */ /* 0x000fc8000001160c */
[----:B------:R-:W-:Y:S02]  /*0ae0*/  LEA.HI.SX32 R12, R12, R13, 0x19 ;  /* 0x0000000d0c0c7211 */ /* 0x000fe400078fcaff */
[----:B------:R-:W-:Y:S02]  /*0af0*/  ISETP.GE.AND P0, PT, R0, 0xc4, PT ;  /* 0x000000c40000780c */ /* 0x000fe40003f06270 */
[----:B------:R-:W-:Y:S01]  /*0b00*/  LOP3.LUT R21, R2, 0x10, R21, 0xfe, !PT ;  /* 0x0000001002157812 */ /* 0x000fe200078efe15 */
[----:B------:R-:W-:Y:S01]  /*0b10*/  IMAD R3, R12, -0x140, R11 ;  /* 0xfffffec00c037824 */ /* 0x000fe200078e020b */
[----:B------:R-:W-:Y:S02]  /*0b20*/  ISETP.LT.AND P1, PT, R11, 0x500, !P0 ;  /* 0x000005000b00780c */ /* 0x000fe40004721270 */
[----:B------:R-:W-:Y:S01]  /*0b30*/  ISETP.LT.AND P0, PT, R21, 0x500, !P0 ;  /* 0x000005001500780c */ /* 0x000fe20004701270 */
[----:B------:R-:W-:Y:S01]  /*0b40*/  IMAD R3, R3, 0xc4, R0 ;  /* 0x000000c403037824 */ /* 0x000fe200078e0200 */
[----:B------:R-:W-:-:S03]  /*0b50*/  LOP3.LUT R11, R10, 0x200, RZ, 0xfc, !PT ;  /* 0x000002000a0b7812 */ /* 0x000fc600078efcff */
[----:B------:R-:W-:Y:S01]  /*0b60*/  IMAD R3, R12, 0x63880, R3 ;  /* 0x000638800c037824 */ /* 0x000fe200078e0203 */
[----:B------:R-:W-:-:S03]  /*0b70*/  LEA.HI R11, R11, R10, RZ, 0x1b ;  /* 0x0000000a0b0b7211 */ /* 0x000fc600078fd8ff */
[----:B0-----:R-:W-:Y:S01]  /*0b80*/  IMAD.WIDE R2, R3, 0x4, R8 ;  /* 0x0000000403027825 */ /* 0x001fe200078e0208 */
[----:B------:R-:W-:-:S04]  /*0b90*/  LEA R11, R11, UR4, 0x2 ;  /* 0x000000040b0b7c11 */ /* 0x000fc8000f8e10ff */
[----:B-1----:R0:W-:Y:S02]  /*0ba0*/  @P1 STG.E.128 desc[UR6][R2.64], R4 ;  /* 0x0000000402001986 */ /* 0x0021e4000c101d06 */
[----:B0-----:R-:W-:Y:S05]  /*0bb0*/  @!P0 EXIT ;  /* 0x000000000000894d */ /* 0x001fea0003800000 */
[----:B0-----:R-:W-:Y:S01]  /*0bc0*/  LDS R4, [R11+0x800] ;  /* 0x000800000b047984 */ /* 0x001fe20000000800 */
[----:B------:R-:W-:-:S03]  /*0bd0*/  IMAD.HI R2, R21, 0x66666667, RZ ;  /* 0x6666666715027827 */ /* 0x000fc600078e02ff */
[----:B------:R-:W-:Y:S02]  /*0be0*/  LDS R5, [R11+0x804] ;  /* 0x000804000b057984 */ /* 0x000fe40000000800 */
[----:B------:R-:W-:Y:S02]  /*0bf0*/  SHF.R.U32.HI R3, RZ, 0x1f, R2 ;  /* 0x0000001fff037819 */ /* 0x000fe40000011602 */
[----:B------:R-:W-:Y:S02]  /*0c00*/  LDS R6, [R11+0x808] ;  /* 0x000808000b067984 */ /* 0x000fe40000000800 */
[----:B------:R-:W-:Y:S02]  /*0c10*/  LEA.HI.SX32 R2, R2, R3, 0x19 ;  /* 0x0000000302027211 */ /* 0x000fe400078fcaff */
[----:B------:R-:W0:Y:S03]  /*0c20*/  LDS R7, [R11+0x80c] ;  /* 0x00080c000b077984 */ /* 0x000e260000000800 */
[----:B------:R-:W-:-:S04]  /*0c30*/  IMAD R21, R2, -0x140, R21 ;  /* 0xfffffec002157824 */ /* 0x000fc800078e0215 */
[----:B------:R-:W-:-:S04]  /*0c40*/  IMAD R21, R21, 0xc4, R0 ;  /* 0x000000c415157824 */ /* 0x000fc800078e0200 */
[----:B------:R-:W-:-:S04]  /*0c50*/  IMAD R21, R2, 0x63880, R21 ;  /* 0x0006388002157824 */ /* 0x000fc800078e0215 */
[----:B------:R-:W-:-:S05]  /*0c60*/  IMAD.WIDE R8, R21, 0x4, R8 ;  /* 0x0000000415087825 */ /* 0x000fca00078e0208 */
[----:B0-----:R-:W-:Y:S01]  /*0c70*/  STG.E.128 desc[UR6][R8.64], R4 ;  /* 0x0000000408007986 */ /* 0x001fe2000c101d06 */
[----:B------:R-:W-:Y:S05]  /*0c80*/  EXIT ;  /* 0x000000000000794d */ /* 0x000fea0003800000 */
.L_x_0:
[----:B------:R-:W-:-:S00]  /*0c90*/  BRA `(.L_x_0) ;  /* 0xfffffffc00fc7947 */ /* 0x000fc0000383ffff */
[----:B------:R-:W-:-:S00]  /*0ca0*/  NOP ;  /* 0x0000000000007918 */ /* 0x000fc00000000000 */
        /* <DEDUP_REMOVED lines=13> */
.L_x_1:


//--------------------- .nv.global.init           --------------------------
	.section	.nv.global.init,"aw",@progbits
.nv.global.init:
	.type		_$_str,@object
	.size		_$_str,(_$_str_$_2 - _$_str)
_$_str:
        /*0000*/ 	.byte	0x5f, 0x5f, 0x43, 0x55, 0x44, 0x41, 0x5f, 0x46, 0x54, 0x5a, 0x00
	.type		_$_str_$_2,@object
	.size		_$_str_$_2,(.L_1 - _$_str_$_2)
_$_str_$_2:
        /*000b*/ 	.byte	0x5f, 0x5f, 0x43, 0x55, 0x44, 0x41, 0x5f, 0x50, 0x52, 0x45, 0x43, 0x5f, 0x53, 0x51, 0x52, 0x54
        /*001b*/ 	.byte	0x00
.L_1:


//--------------------- .nv.shared.triton_poi_fused__native_batch_norm_legit_no_training_relu_47 --------------------------
	.section	.nv.shared.triton_poi_fused__native_batch_norm_legit_no_training_relu_47,"aw",@nobits
	.sectionflags	@""
	.align	16
	.zero		1024


//--------------------- .nv.constant0.triton_poi_fused__native_batch_norm_legit_no_training_relu_47 --------------------------
	.section	.nv.constant0.triton_poi_fused__native_batch_norm_legit_no_training_relu_47,"a",@progbits
	.sectionflags	@""
	.align	4
.nv.constant0.triton_poi_fused__native_batch_norm_legit_no_training_relu_47:
	.zero		584
